	.headerflags	@"EF_CUDA_TEXMODE_UNIFIED EF_CUDA_64BIT_ADDRESS EF_CUDA_ACCELERATORS EF_CUDA_SM90 EF_CUDA_VIRTUAL_SM(EF_CUDA_SM90)"
	.elftype	@"ET_EXEC"


//--------------------- .nv.info                  --------------------------
	.section	.nv.info,"",@"SHT_CUDA_INFO"
	.align	4


	//----- nvinfo : EIATTR_REGCOUNT
	.align		4
        /*0000*/ 	.byte	0x04, 0x2f
        /*0002*/ 	.short	(.L_1 - .L_0)
	.align		4
.L_0:
        /*0004*/ 	.word	index@(triton_poi_fused_mul_sigmoid_sub_0)
        /*0008*/ 	.word	0x0000001e


	//----- nvinfo : EIATTR_MIN_STACK_SIZE
	.align		4
.L_1:
        /*000c*/ 	.byte	0x04, 0x12
        /*000e*/ 	.short	(.L_3 - .L_2)
	.align		4
.L_2:
        /*0010*/ 	.word	index@(triton_poi_fused_mul_sigmoid_sub_0)
        /*0014*/ 	.word	0x00000000


	//----- nvinfo : EIATTR_FRAME_SIZE
	.align		4
.L_3:
        /*0018*/ 	.byte	0x04, 0x11
        /*001a*/ 	.short	(.L_5 - .L_4)
	.align		4
.L_4:
        /*001c*/ 	.word	index@(triton_poi_fused_mul_sigmoid_sub_0)
        /*0020*/ 	.word	0x00000000


	//----- nvinfo : EIATTR_MIN_STACK_SIZE
	.align		4
.L_5:
        /*0024*/ 	.byte	0x04, 0x12
        /*0026*/ 	.short	(.L_7 - .L_6)
	.align		4
.L_6:
        /*0028*/ 	.word	index@(triton_poi_fused_mul_sigmoid_sub_0)
        /*002c*/ 	.word	0x00000000
.L_7:


//--------------------- .nv.info.triton_poi_fused_mul_sigmoid_sub_0 --------------------------
	.section	.nv.info.triton_poi_fused_mul_sigmoid_sub_0,"",@"SHT_CUDA_INFO"
	.sectionflags	@""
	.align	4


	//----- nvinfo : EIATTR_CUDA_API_VERSION
	.align		4
        /*0000*/ 	.byte	0x04, 0x37
        /*0002*/ 	.short	(.L_9 - .L_8)
.L_8:
        /*0004*/ 	.word	0x0000007c


	//----- nvinfo : EIATTR_KPARAM_INFO
	.align		4
.L_9:
        /*0008*/ 	.byte	0x04, 0x17
        /*000a*/ 	.short	(.L_11 - .L_10)
.L_10:
        /*000c*/ 	.word	0x00000000
        /*0010*/ 	.short	0x0008
        /*0012*/ 	.short	0x0040
        /*0014*/ 	.byte	0x00, 0xf0, 0x11, 0x00


	//----- nvinfo : EIATTR_KPARAM_INFO
	.align		4
.L_11:
        /*0018*/ 	.byte	0x04, 0x17
        /*001a*/ 	.short	(.L_13 - .L_12)
.L_12:
        /*001c*/ 	.word	0x00000000
        /*0020*/ 	.short	0x0007
        /*0022*/ 	.short	0x0038
        /*0024*/ 	.byte	0x00, 0xf4, 0x21, 0x00


	//----- nvinfo : EIATTR_KPARAM_INFO
	.align		4
.L_13:
        /*0028*/ 	.byte	0x04, 0x17
        /*002a*/ 	.short	(.L_15 - .L_14)
.L_14:
        /*002c*/ 	.word	0x00000000
        /*0030*/ 	.short	0x0006
        /*0032*/ 	.short	0x0030
        /*0034*/ 	.byte	0x00, 0xf4, 0x21, 0x00


	//----- nvinfo : EIATTR_KPARAM_INFO
	.align		4
.L_15:
        /*0038*/ 	.byte	0x04, 0x17
        /*003a*/ 	.short	(.L_17 - .L_16)
.L_16:
        /*003c*/ 	.word	0x00000000
        /*0040*/ 	.short	0x0005
        /*0042*/ 	.short	0x0028
        /*0044*/ 	.byte	0x00, 0xf4, 0x21, 0x00


	//----- nvinfo : EIATTR_KPARAM_INFO
	.align		4
.L_17:
        /*0048*/ 	.byte	0x04, 0x17
        /*004a*/ 	.short	(.L_19 - .L_18)
.L_18:
        /*004c*/ 	.word	0x00000000
        /*0050*/ 	.short	0x0004
        /*0052*/ 	.short	0x0020
        /*0054*/ 	.byte	0x00, 0xf4, 0x21, 0x00


	//----- nvinfo : EIATTR_KPARAM_INFO
	.align		4
.L_19:
        /*0058*/ 	.byte	0x04, 0x17
        /*005a*/ 	.short	(.L_21 - .L_20)
.L_20:
        /*005c*/ 	.word	0x00000000
        /*0060*/ 	.short	0x0003
        /*0062*/ 	.short	0x0018
        /*0064*/ 	.byte	0x00, 0xf4, 0x21, 0x00


	//----- nvinfo : EIATTR_KPARAM_INFO
	.align		4
.L_21:
        /*0068*/ 	.byte	0x04, 0x17
        /*006a*/ 	.short	(.L_23 - .L_22)
.L_22:
        /*006c*/ 	.word	0x00000000
        /*0070*/ 	.short	0x0002
        /*0072*/ 	.short	0x0010
        /*0074*/ 	.byte	0x00, 0xf4, 0x21, 0x00


	//----- nvinfo : EIATTR_KPARAM_INFO
	.align		4
.L_23:
        /*0078*/ 	.byte	0x04, 0x17
        /*007a*/ 	.short	(.L_25 - .L_24)
.L_24:
        /*007c*/ 	.word	0x00000000
        /*0080*/ 	.short	0x0001
        /*0082*/ 	.short	0x0008
        /*0084*/ 	.byte	0x00, 0xf4, 0x21, 0x00


	//----- nvinfo : EIATTR_KPARAM_INFO
	.align		4
.L_25:
        /*0088*/ 	.byte	0x04, 0x17
        /*008a*/ 	.short	(.L_27 - .L_26)
.L_26:
        /*008c*/ 	.word	0x00000000
        /*0090*/ 	.short	0x0000
        /*0092*/ 	.short	0x0000
        /*0094*/ 	.byte	0x00, 0xf4, 0x21, 0x00


	//----- nvinfo : EIATTR_SPARSE_MMA_MASK
	.align		4
.L_27:
        /*0098*/ 	.byte	0x03, 0x50
        /*009a*/ 	.short	0x0000


	//----- nvinfo : EIATTR_MAXREG_COUNT
	.align		4
        /*009c*/ 	.byte	0x03, 0x1b
        /*009e*/ 	.short	0x00ff


	//----- nvinfo : EIATTR_EXIT_INSTR_OFFSETS
	.align		4
        /*00a0*/ 	.byte	0x04, 0x1c
        /*00a2*/ 	.short	(.L_29 - .L_28)


	//   ....[0]....
.L_28:
        /*00a4*/ 	.word	0x00000830


	//   ....[1]....
        /*00a8*/ 	.word	0x00000850


	//----- nvinfo : EIATTR_REQNTID
	.align		4
.L_29:
        /*00ac*/ 	.byte	0x04, 0x10
        /*00ae*/ 	.short	(.L_31 - .L_30)
.L_30:
        /*00b0*/ 	.word	0x00000080
        /*00b4*/ 	.word	0x00000001
        /*00b8*/ 	.word	0x00000001


	//----- nvinfo : EIATTR_CBANK_PARAM_SIZE
	.align		4
.L_31:
        /*00bc*/ 	.byte	0x03, 0x19
        /*00be*/ 	.short	0x0044


	//----- nvinfo : EIATTR_PARAM_CBANK
	.align		4
        /*00c0*/ 	.byte	0x04, 0x0a
        /*00c2*/ 	.short	(.L_33 - .L_32)
	.align		4
.L_32:
        /*00c4*/ 	.word	index@(.nv.constant0.triton_poi_fused_mul_sigmoid_sub_0)
        /*00c8*/ 	.short	0x0210
        /*00ca*/ 	.short	0x0044


	//----- nvinfo : EIATTR_SW_WAR
	.align		4
.L_33:
        /*00cc*/ 	.byte	0x04, 0x36
        /*00ce*/ 	.short	(.L_35 - .L_34)
.L_34:
        /*00d0*/ 	.word	0x00000008
.L_35:


//--------------------- .nv.callgraph             --------------------------
	.section	.nv.callgraph,"",@"SHT_CUDA_CALLGRAPH"
	.align	4
	.sectionentsize	8
	.align		4
        /*0000*/ 	.word	0x00000000
	.align		4
        /*0004*/ 	.word	0xffffffff
	.align		4
        /*0008*/ 	.word	0x00000000
	.align		4
        /*000c*/ 	.word	0xfffffffe
	.align		4
        /*0010*/ 	.word	0x00000000
	.align		4
        /*0014*/ 	.word	0xfffffffd
	.align		4
        /*0018*/ 	.word	0x00000000
	.align		4
        /*001c*/ 	.word	0xfffffffc


//--------------------- .text.triton_poi_fused_mul_sigmoid_sub_0 --------------------------
	.section	.text.triton_poi_fused_mul_sigmoid_sub_0,"ax",@progbits
	.align	128
        .global         triton_poi_fused_mul_sigmoid_sub_0
        .type           triton_poi_fused_mul_sigmoid_sub_0,@function
        .size           triton_poi_fused_mul_sigmoid_sub_0,(.L_x_1 - triton_poi_fused_mul_sigmoid_sub_0)
        .other          triton_poi_fused_mul_sigmoid_sub_0,@"STO_CUDA_ENTRY STV_DEFAULT"
triton_poi_fused_mul_sigmoid_sub_0:
.text.triton_poi_fused_mul_sigmoid_sub_0:
[----:B------:R-:W0:Y:S01]  /*0000*/  LDC R1, c[0x0][0x28] ;  /* 0x00000a00ff017b82 */ /* 0x000e220000000800 */
[----:B------:R-:W1:Y:S07]  /*0010*/  S2R R0, SR_TID.X ;  /* 0x0000000000007919 */ /* 0x000e6e0000002100 */
[----:B------:R-:W2:Y:S01]  /*0020*/  LDC.64 R10, c[0x0][0x228] ;  /* 0x00008a00ff0a7b82 */ /* 0x000ea20000000a00 */
[----:B------:R-:W-:Y:S01]  /*0030*/  CS2R R4, SRZ ;  /* 0x0000000000047805 */ /* 0x000fe2000001ff00 */
[----:B------:R-:W-:Y:S01]  /*0040*/  ULDC.64 UR4, c[0x0][0x208] ;  /* 0x0000820000047ab9 */ /* 0x000fe20000000a00 */
[----:B------:R-:W3:Y:S05]  /*0050*/  S2R R3, SR_CTAID.X ;  /* 0x0000000000037919 */ /* 0x000eea0000002500 */
[----:B------:R-:W4:Y:S08]  /*0060*/  LDC.64 R8, c[0x0][0x210] ;  /* 0x00008400ff087b82 */ /* 0x000f300000000a00 */
[----:B------:R-:W5:Y:S08]  /*0070*/  LDC.64 R16, c[0x0][0x230] ;  /* 0x00008c00ff107b82 */ /* 0x000f700000000a00 */
[----:B------:R-:W2:Y:S01]  /*0080*/  LDC.64 R12, c[0x0][0x218] ;  /* 0x00008600ff0c7b82 */ /* 0x000ea20000000a00 */
[----:B-1----:R-:W-:-:S07]  /*0090*/  SHF.L.U32 R0, R0, 0x1, RZ ;  /* 0x0000000100007819 */ /* 0x002fce00000006ff */
[----:B------:R-:W1:Y:S01]  /*00a0*/  LDC.64 R14, c[0x0][0x238] ;  /* 0x00008e00ff0e7b82 */ /* 0x000e620000000a00 */
[----:B------:R-:W-:Y:S02]  /*00b0*/  LOP3.LUT R0, R0, 0xfe, RZ, 0xc0, !PT ;  /* 0x000000fe00007812 */ /* 0x000fe400078ec0ff */
[----:B---3--:R-:W-:Y:S02]  /*00c0*/  SHF.R.S32.HI R2, RZ, 0x17, R3 ;  /* 0x00000017ff027819 */ /* 0x008fe40000011403 */
[----:B------:R-:W-:-:S03]  /*00d0*/  LEA R0, R3, R0, 0x8 ;  /* 0x0000000003007211 */ /* 0x000fc600078e40ff */
[----:B------:R-:W3:Y:S01]  /*00e0*/  LDC.64 R6, c[0x0][0x220] ;  /* 0x00008800ff067b82 */ /* 0x000ee20000000a00 */
[----:B------:R-:W-:Y:S02]  /*00f0*/  SGXT R3, R2, 0x1 ;  /* 0x000000010203781a */ /* 0x000fe40000000200 */
[C---:B------:R-:W-:Y:S01]  /*0100*/  ISETP.GE.AND P0, PT, R0.reuse, 0x100, PT ;  /* 0x000001000000780c */ /* 0x040fe20003f06270 */
[----:B----4-:R-:W-:Y:S01]  /*0110*/  IMAD.WIDE R8, R0, 0x4, R8 ;  /* 0x0000000400087825 */ /* 0x010fe200078e0208 */
[----:B------:R-:W-:Y:S02]  /*0120*/  LEA.HI R3, R3, R0, RZ, 0x2 ;  /* 0x0000000003037211 */ /* 0x000fe400078f10ff */
[----:B------:R-:W-:Y:S01]  /*0130*/  CS2R R20, SRZ ;  /* 0x0000000000147805 */ /* 0x000fe2000001ff00 */
[----:B------:R-:W4:Y:S01]  /*0140*/  LDC.64 R26, c[0x0][0x240] ;  /* 0x00009000ff1a7b82 */ /* 0x000f220000000a00 */
[----:B------:R-:W-:-:S04]  /*0150*/  LOP3.LUT R3, R3, 0xfffffffc, RZ, 0xc0, !PT ;  /* 0xfffffffc03037812 */ /* 0x000fc800078ec0ff */
[----:B------:R-:W-:Y:S02]  /*0160*/  IADD3 R25, R0, -R3, RZ ;  /* 0x8000000300197210 */ /* 0x000fe40007ffe0ff */
[----:B------:R-:W-:Y:S01]  /*0170*/  CS2R R2, SRZ ;  /* 0x0000000000027805 */ /* 0x000fe2000001ff00 */
[----:B0-2---:R-:W-:Y:S01]  /*0180*/  IMAD.WIDE R12, R0, 0x4, R12 ;  /* 0x00000004000c7825 */ /* 0x005fe200078e020c */
[----:B------:R-:W2:Y:S03]  /*0190*/  @!P0 LDG.E.64 R4, desc[UR4][R8.64] ;  /* 0x0000000408048981 */ /* 0x000ea6000c1e1b00 */
[----:B------:R-:W-:Y:S01]  /*01a0*/  IMAD.WIDE R18, R25, 0x4, R10 ;  /* 0x0000000419127825 */ /* 0x000fe200078e020a */
[----:B------:R-:W-:-:S03]  /*01b0*/  CS2R R10, SRZ ;  /* 0x00000000000a7805 */ /* 0x000fc6000001ff00 */
[C---:B-----5:R-:W-:Y:S01]  /*01c0*/  IMAD.WIDE R22, R25.reuse, 0x4, R16 ;  /* 0x0000000419167825 */ /* 0x060fe200078e0210 */
[----:B------:R-:W-:Y:S01]  /*01d0*/  CS2R R16, SRZ ;  /* 0x0000000000107805 */ /* 0x000fe2000001ff00 */
[----:B------:R0:W2:Y:S02]  /*01e0*/  @!P0 LDG.E.EL.64 R2, desc[UR4][R18.64] ;  /* 0x0000000412028981 */ /* 0x0000a4000c2e1b00 */
[----:B-1----:R-:W-:Y:S02]  /*01f0*/  IMAD.WIDE R24, R25, 0x4, R14 ;  /* 0x0000000419187825 */ /* 0x002fe400078e020e */
[----:B------:R4:W5:Y:S02]  /*0200*/  @!P0 LDG.E.EL.64 R10, desc[UR4][R22.64] ;  /* 0x00000004160a8981 */ /* 0x000964000c2e1b00 */
[----:B---3--:R-:W-:Y:S02]  /*0210*/  IMAD.WIDE R14, R0, 0x4, R6 ;  /* 0x00000004000e7825 */ /* 0x008fe400078e0206 */
[----:B------:R-:W5:Y:S01]  /*0220*/  @!P0 LDG.E.64 R16, desc[UR4][R12.64] ;  /* 0x000000040c108981 */ /* 0x000f62000c1e1b00 */
[----:B0-----:R-:W-:-:S03]  /*0230*/  CS2R R18, SRZ ;  /* 0x0000000000127805 */ /* 0x001fc6000001ff00 */
[----:B------:R-:W3:Y:S04]  /*0240*/  @!P0 LDG.E.EL.64 R20, desc[UR4][R24.64] ;  /* 0x0000000418148981 */ /* 0x000ee8000c2e1b00 */
[----:B------:R-:W3:Y:S01]  /*0250*/  @!P0 LDG.E.64 R18, desc[UR4][R14.64] ;  /* 0x000000040e128981 */ /* 0x000ee2000c1e1b00 */
[----:B------:R-:W-:Y:S01]  /*0260*/  CS2R R6, SRZ ;  /* 0x0000000000067805 */ /* 0x000fe2000001ff00 */
[----:B----4-:R-:W-:-:S05]  /*0270*/  IMAD.WIDE R22, R0, 0x4, R26 ;  /* 0x0000000400167825 */ /* 0x010fca00078e021a */
[----:B------:R0:W4:Y:S01]  /*0280*/  @!P0 LDG.E.64 R6, desc[UR4][R22.64] ;  /* 0x0000000416068981 */ /* 0x000122000c1e1b00 */
[----:B--2---:R-:W-:Y:S01]  /*0290*/  FADD R2, R2, R4 ;  /* 0x0000000402027221 */ /* 0x004fe20000000000 */
[----:B------:R-:W-:-:S03]  /*02a0*/  FADD R3, R3, R5 ;  /* 0x0000000503037221 */ /* 0x000fc60000000000 */
[----:B------:R-:W-:Y:S01]  /*02b0*/  FADD R2, RZ, -R2 ;  /* 0x80000002ff027221 */ /* 0x000fe20000000000 */
[----:B-----5:R-:W-:Y:S01]  /*02c0*/  FADD R10, R10, R16 ;  /* 0x000000100a0a7221 */ /* 0x020fe20000000000 */
[----:B------:R-:W-:Y:S02]  /*02d0*/  FADD R11, R11, R17 ;  /* 0x000000110b0b7221 */ /* 0x000fe40000000000 */
[----:B------:R-:W-:Y:S01]  /*02e0*/  FMUL R2, R2, 1.4426950216293334961 ;  /* 0x3fb8aa3b02027820 */ /* 0x000fe20000400000 */
[----:B------:R-:W-:Y:S01]  /*02f0*/  FADD R10, RZ, -R10 ;  /* 0x8000000aff0a7221 */ /* 0x000fe20000000000 */
[----:B------:R-:W-:Y:S01]  /*0300*/  FADD R3, RZ, -R3 ;  /* 0x80000003ff037221 */ /* 0x000fe20000000000 */
[----:B---3--:R-:W-:Y:S01]  /*0310*/  FADD R18, R20, R18 ;  /* 0x0000001214127221 */ /* 0x008fe20000000000 */
[----:B------:R-:W-:Y:S01]  /*0320*/  FADD R11, RZ, -R11 ;  /* 0x8000000bff0b7221 */ /* 0x000fe20000000000 */
[----:B------:R-:W-:Y:S01]  /*0330*/  FADD R19, R21, R19 ;  /* 0x0000001315137221 */ /* 0x000fe20000000000 */
[----:B------:R-:W-:Y:S01]  /*0340*/  FMUL R10, R10, 1.4426950216293334961 ;  /* 0x3fb8aa3b0a0a7820 */ /* 0x000fe20000400000 */
[----:B------:R-:W-:Y:S01]  /*0350*/  FADD R18, RZ, -R18 ;  /* 0x80000012ff127221 */ /* 0x000fe20000000000 */
[----:B------:R-:W-:Y:S01]  /*0360*/  FSETP.GEU.AND P3, PT, R2, -126, PT ;  /* 0xc2fc00000200780b */ /* 0x000fe20003f6e000 */
[----:B------:R-:W-:Y:S01]  /*0370*/  FMUL R3, R3, 1.4426950216293334961 ;  /* 0x3fb8aa3b03037820 */ /* 0x000fe20000400000 */
[----:B------:R-:W-:Y:S01]  /*0380*/  FMUL R11, R11, 1.4426950216293334961 ;  /* 0x3fb8aa3b0b0b7820 */ /* 0x000fe20000400000 */
[----:B------:R-:W-:Y:S01]  /*0390*/  FADD R19, RZ, -R19 ;  /* 0x80000013ff137221 */ /* 0x000fe20000000000 */
[----:B------:R-:W-:Y:S01]  /*03a0*/  FMUL R18, R18, 1.4426950216293334961 ;  /* 0x3fb8aa3b12127820 */ /* 0x000fe20000400000 */
[----:B------:R-:W-:-:S02]  /*03b0*/  FSETP.GEU.AND P4, PT, R10, -126, PT ;  /* 0xc2fc00000a00780b */ /* 0x000fc40003f8e000 */
[----:B------:R-:W-:Y:S01]  /*03c0*/  FMUL R19, R19, 1.4426950216293334961 ;  /* 0x3fb8aa3b13137820 */ /* 0x000fe20000400000 */
[----:B------:R-:W-:Y:S02]  /*03d0*/  FSETP.GEU.AND P6, PT, R3, -126, PT ;  /* 0xc2fc00000300780b */ /* 0x000fe40003fce000 */
[----:B------:R-:W-:Y:S02]  /*03e0*/  FSETP.GEU.AND P5, PT, R11, -126, PT ;  /* 0xc2fc00000b00780b */ /* 0x000fe40003fae000 */
[----:B------:R-:W-:Y:S02]  /*03f0*/  FSETP.GEU.AND P1, PT, R18, -126, PT ;  /* 0xc2fc00001200780b */ /* 0x000fe40003f2e000 */
[----:B------:R-:W-:Y:S01]  /*0400*/  FSETP.GEU.AND P2, PT, R19, -126, PT ;  /* 0xc2fc00001300780b */ /* 0x000fe20003f4e000 */
[----:B------:R-:W-:-:S03]  /*0410*/  @!P3 FMUL R2, R2, 0.5 ;  /* 0x3f0000000202b820 */ /* 0x000fc60000400000 */
[----:B------:R-:W-:-:S03]  /*0420*/  @!P4 FMUL R10, R10, 0.5 ;  /* 0x3f0000000a0ac820 */ /* 0x000fc60000400000 */
[----:B------:R-:W1:Y:S01]  /*0430*/  MUFU.EX2 R2, R2 ;  /* 0x0000000200027308 */ /* 0x000e620000000800 */
[----:B------:R-:W-:Y:S01]  /*0440*/  @!P6 FMUL R3, R3, 0.5 ;  /* 0x3f0000000303e820 */ /* 0x000fe20000400000 */
[----:B------:R-:W-:Y:S02]  /*0450*/  @!P5 FMUL R11, R11, 0.5 ;  /* 0x3f0000000b0bd820 */ /* 0x000fe40000400000 */
[----:B------:R-:W-:Y:S02]  /*0460*/  @!P1 FMUL R18, R18, 0.5 ;  /* 0x3f00000012129820 */ /* 0x000fe40000400000 */
[----:B------:R-:W-:Y:S02]  /*0470*/  @!P2 FMUL R19, R19, 0.5 ;  /* 0x3f0000001313a820 */ /* 0x000fe40000400000 */
[----:B------:R-:W2:Y:S08]  /*0480*/  MUFU.EX2 R10, R10 ;  /* 0x0000000a000a7308 */ /* 0x000eb00000000800 */
[----:B------:R-:W3:Y:S08]  /*0490*/  MUFU.EX2 R3, R3 ;  /* 0x0000000300037308 */ /* 0x000ef00000000800 */
[----:B------:R-:W5:Y:S08]  /*04a0*/  MUFU.EX2 R11, R11 ;  /* 0x0000000b000b7308 */ /* 0x000f700000000800 */
[----:B------:R-:W0:Y:S01]  /*04b0*/  MUFU.EX2 R18, R18 ;  /* 0x0000001200127308 */ /* 0x000e220000000800 */
[----:B-1----:R-:W-:-:S07]  /*04c0*/  @!P3 FMUL R2, R2, R2 ;  /* 0x000000020202b220 */ /* 0x002fce0000400000 */
[----:B------:R1:W4:Y:S01]  /*04d0*/  MUFU.EX2 R16, R19 ;  /* 0x0000001300107308 */ /* 0x0003220000000800 */
[----:B------:R-:W-:Y:S01]  /*04e0*/  FADD R2, R2, 1 ;  /* 0x3f80000002027421 */ /* 0x000fe20000000000 */
[----:B--2---:R-:W-:Y:S01]  /*04f0*/  @!P4 FMUL R10, R10, R10 ;  /* 0x0000000a0a0ac220 */ /* 0x004fe20000400000 */
[----:B---3--:R-:W-:Y:S01]  /*0500*/  @!P6 FMUL R3, R3, R3 ;  /* 0x000000030303e220 */ /* 0x008fe20000400000 */
[----:B-----5:R-:W-:Y:S02]  /*0510*/  @!P5 FMUL R11, R11, R11 ;  /* 0x0000000b0b0bd220 */ /* 0x020fe40000400000 */
[----:B------:R-:W-:Y:S01]  /*0520*/  FADD R10, R10, 1 ;  /* 0x3f8000000a0a7421 */ /* 0x000fe20000000000 */
[----:B0-----:R-:W-:Y:S01]  /*0530*/  @!P1 FMUL R18, R18, R18 ;  /* 0x0000001212129220 */ /* 0x001fe20000400000 */
[----:B------:R-:W-:Y:S01]  /*0540*/  FSETP.GT.AND P3, PT, R2, 8.50705917302346158658e+37, PT ;  /* 0x7e8000000200780b */ /* 0x000fe20003f64000 */
[----:B------:R-:W-:Y:S01]  /*0550*/  FADD R3, R3, 1 ;  /* 0x3f80000003037421 */ /* 0x000fe20000000000 */
[----:B------:R-:W-:Y:S01]  /*0560*/  FADD R17, R11, 1 ;  /* 0x3f8000000b117421 */ /* 0x000fe20000000000 */
[----:B-1----:R-:W-:Y:S01]  /*0570*/  FADD R19, R18, 1 ;  /* 0x3f80000012137421 */ /* 0x002fe20000000000 */
[----:B----4-:R-:W-:Y:S01]  /*0580*/  @!P2 FMUL R16, R16, R16 ;  /* 0x000000101010a220 */ /* 0x010fe20000400000 */
[----:B------:R-:W-:-:S03]  /*0590*/  FSETP.GT.AND P5, PT, R10, 8.50705917302346158658e+37, PT ;  /* 0x7e8000000a00780b */ /* 0x000fc60003fa4000 */
[----:B------:R-:W-:Y:S01]  /*05a0*/  FADD R20, R16, 1 ;  /* 0x3f80000010147421 */ /* 0x000fe20000000000 */
[----:B------:R-:W-:Y:S02]  /*05b0*/  FSETP.GT.AND P4, PT, R3, 8.50705917302346158658e+37, PT ;  /* 0x7e8000000300780b */ /* 0x000fe40003f84000 */
[----:B------:R-:W-:Y:S02]  /*05c0*/  FSETP.GT.AND P1, PT, R17, 8.50705917302346158658e+37, PT ;  /* 0x7e8000001100780b */ /* 0x000fe40003f24000 */
[----:B------:R-:W-:Y:S02]  /*05d0*/  FSETP.GT.AND P2, PT, R19, 8.50705917302346158658e+37, PT ;  /* 0x7e8000001300780b */ /* 0x000fe40003f44000 */
[----:B------:R-:W-:Y:S01]  /*05e0*/  FSETP.GT.AND P6, PT, R20, 8.50705917302346158658e+37, PT ;  /* 0x7e8000001400780b */ /* 0x000fe20003fc4000 */
[----:B------:R-:W-:Y:S01]  /*05f0*/  @P3 FMUL R2, R2, 0.25 ;  /* 0x3e80000002023820 */ /* 0x000fe20000400000 */
[----:B------:R-:W-:Y:S01]  /*0600*/  HFMA2.MMA R21, -RZ, RZ, 1.625, 0 ;  /* 0x3e800000ff157435 */ /* 0x000fe200000001ff */
[----:B------:R-:W-:-:S02]  /*0610*/  @P5 FMUL R10, R10, 0.25 ;  /* 0x3e8000000a0a5820 */ /* 0x000fc40000400000 */
[----:B------:R-:W0:Y:S02]  /*0620*/  MUFU.RCP R4, R2 ;  /* 0x0000000200047308 */ /* 0x000e240000001000 */
[----:B------:R-:W-:Y:S02]  /*0630*/  @P4 FMUL R3, R3, 0.25 ;  /* 0x3e80000003034820 */ /* 0x000fe40000400000 */
[----:B------:R-:W-:Y:S02]  /*0640*/  @P1 FMUL R17, R17, 0.25 ;  /* 0x3e80000011111820 */ /* 0x000fe40000400000 */
[----:B------:R-:W-:Y:S02]  /*0650*/  @P2 FMUL R19, R19, 0.25 ;  /* 0x3e80000013132820 */ /* 0x000fe40000400000 */
[----:B------:R-:W-:Y:S01]  /*0660*/  @P6 FMUL R20, R20, 0.25 ;  /* 0x3e80000014146820 */ /* 0x000fe20000400000 */
[----:B------:R1:W2:Y:S01]  /*0670*/  MUFU.RCP R5, R3 ;  /* 0x0000000300057308 */ /* 0x0002a20000001000 */
[----:B------:R-:W-:-:S07]  /*0680*/  FSEL R11, R21, 1, P3 ;  /* 0x3f800000150b7808 */ /* 0x000fce0001800000 */
[----:B------:R-:W-:Y:S01]  /*0690*/  MUFU.RCP R10, R10 ;  /* 0x0000000a000a7308 */ /* 0x000fe20000001000 */
[----:B-1----:R-:W1:Y:S07]  /*06a0*/  LDC.64 R2, c[0x0][0x248] ;  /* 0x00009200ff027b82 */ /* 0x002e6e0000000a00 */
[----:B------:R3:W4:Y:S01]  /*06b0*/  MUFU.RCP R18, R17 ;  /* 0x0000001100127308 */ /* 0x0007220000001000 */
[----:B0-----:R-:W-:-:S07]  /*06c0*/  FMUL R4, R4, R11 ;  /* 0x0000000b04047220 */ /* 0x001fce0000400000 */
[----:B------:R-:W0:Y:S01]  /*06d0*/  MUFU.RCP R19, R19 ;  /* 0x0000001300137308 */ /* 0x000e220000001000 */
[----:B------:R-:W-:-:S07]  /*06e0*/  FSEL R16, R21, 1, P4 ;  /* 0x3f80000015107808 */ /* 0x000fce0002000000 */
[----:B------:R-:W5:Y:S01]  /*06f0*/  MUFU.RCP R20, R20 ;  /* 0x0000001400147308 */ /* 0x000f620000001000 */
[C---:B------:R-:W-:Y:S02]  /*0700*/  FSEL R11, R21.reuse, 1, P1 ;  /* 0x3f800000150b7808 */ /* 0x040fe40000800000 */
[C---:B---3--:R-:W-:Y:S02]  /*0710*/  FSEL R17, R21.reuse, 1, P5 ;  /* 0x3f80000015117808 */ /* 0x048fe40002800000 */
[----:B------:R-:W-:Y:S01]  /*0720*/  FSEL R22, R21, 1, P2 ;  /* 0x3f80000015167808 */ /* 0x000fe20001000000 */
[----:B--2---:R-:W-:Y:S01]  /*0730*/  FMUL R5, R5, R16 ;  /* 0x0000001005057220 */ /* 0x004fe20000400000 */
[----:B------:R-:W-:Y:S01]  /*0740*/  FSEL R21, R21, 1, P6 ;  /* 0x3f80000015157808 */ /* 0x000fe20003000000 */
[----:B----4-:R-:W-:Y:S01]  /*0750*/  FMUL R11, R18, R11 ;  /* 0x0000000b120b7220 */ /* 0x010fe20000400000 */
[----:B------:R-:W-:Y:S01]  /*0760*/  FMUL R10, R10, R17 ;  /* 0x000000110a0a7220 */ /* 0x000fe20000400000 */
[----:B0-----:R-:W-:-:S02]  /*0770*/  FMUL R16, R19, R22 ;  /* 0x0000001613107220 */ /* 0x001fc40000400000 */
[----:B------:R-:W-:Y:S01]  /*0780*/  FADD R18, R5, -R11 ;  /* 0x8000000b05127221 */ /* 0x000fe20000000000 */
[----:B------:R-:W-:Y:S01]  /*0790*/  FADD R19, R4, -R10 ;  /* 0x8000000a04137221 */ /* 0x000fe20000000000 */
[----:B-----5:R-:W-:Y:S01]  /*07a0*/  FMUL R17, R20, R21 ;  /* 0x0000001514117220 */ /* 0x020fe20000400000 */
[----:B------:R0:W-:Y:S02]  /*07b0*/  @!P0 STG.E.64 desc[UR4][R8.64], R4 ;  /* 0x0000000408008986 */ /* 0x0001e4000c101b04 */
[----:B------:R-:W-:Y:S01]  /*07c0*/  FMUL R19, R16, R19 ;  /* 0x0000001310137220 */ /* 0x000fe20000400000 */
[----:B------:R-:W-:Y:S01]  /*07d0*/  FMUL R18, R17, R18 ;  /* 0x0000001211127220 */ /* 0x000fe20000400000 */
[----:B------:R0:W-:Y:S02]  /*07e0*/  @!P0 STG.E.64 desc[UR4][R12.64], R10 ;  /* 0x0000000a0c008986 */ /* 0x0001e4000c101b04 */
[----:B------:R-:W-:Y:S02]  /*07f0*/  FMUL R6, R19, R6 ;  /* 0x0000000613067220 */ /* 0x000fe40000400000 */
[----:B------:R0:W-:Y:S01]  /*0800*/  @!P0 STG.E.64 desc[UR4][R14.64], R16 ;  /* 0x000000100e008986 */ /* 0x0001e2000c101b04 */
[----:B------:R-:W-:Y:S01]  /*0810*/  FMUL R7, R18, R7 ;  /* 0x0000000712077220 */ /* 0x000fe20000400000 */
[----:B-1----:R-:W-:Y:S01]  /*0820*/  IMAD.WIDE R2, R0, 0x4, R2 ;  /* 0x0000000400027825 */ /* 0x002fe200078e0202 */
[----:B0-----:R-:W-:Y:S06]  /*0830*/  @P0 EXIT ;  /* 0x000000000000094d */ /* 0x001fec0003800000 */
[----:B------:R-:W-:Y:S01]  /*0840*/  STG.E.64 desc[UR4][R2.64], R6 ;  /* 0x0000000602007986 */ /* 0x000fe2000c101b04 */
[----:B------:R-:W-:Y:S05]  /*0850*/  EXIT ;  /* 0x000000000000794d */ /* 0x000fea0003800000 */
.L_x_0:
[----:B------:R-:W-:-:S00]  /*0860*/  BRA `(.L_x_0) ;  /* 0xfffffffc00fc7947 */ /* 0x000fc0000383ffff */
[----:B------:R-:W-:-:S00]  /*0870*/  NOP ;  /* 0x0000000000007918 */ /* 0x000fc00000000000 */
        /* <DEDUP_REMOVED lines=8> */
.L_x_1:


//--------------------- .nv.constant0.triton_poi_fused_mul_sigmoid_sub_0 --------------------------
	.section	.nv.constant0.triton_poi_fused_mul_sigmoid_sub_0,"a",@progbits
	.sectionflags	@""
	.align	4
.nv.constant0.triton_poi_fused_mul_sigmoid_sub_0:
	.zero		596
